	.headerflags	@"EF_CUDA_TEXMODE_UNIFIED EF_CUDA_64BIT_ADDRESS EF_CUDA_SM86 EF_CUDA_VIRTUAL_SM(EF_CUDA_SM86)"
	.elftype	@"ET_EXEC"


//--------------------- .nv.info                  --------------------------
	.section	.nv.info,"",@"SHT_CUDA_INFO"
	.align	4


	//----- nvinfo : EIATTR_REGCOUNT
	.align		4
        /*0000*/ 	.byte	0x04, 0x2f
        /*0002*/ 	.short	(.L_1 - .L_0)
	.align		4
.L_0:
        /*0004*/ 	.word	index@(triton__0d1d2d3d4de5de)
        /*0008*/ 	.word	0x00000017


	//----- nvinfo : EIATTR_MAX_STACK_SIZE
	.align		4
.L_1:
        /*000c*/ 	.byte	0x04, 0x23
        /*000e*/ 	.short	(.L_3 - .L_2)
	.align		4
.L_2:
        /*0010*/ 	.word	index@(triton__0d1d2d3d4de5de)
        /*0014*/ 	.word	0x00000000


	//----- nvinfo : EIATTR_MIN_STACK_SIZE
	.align		4
.L_3:
        /*0018*/ 	.byte	0x04, 0x12
        /*001a*/ 	.short	(.L_5 - .L_4)
	.align		4
.L_4:
        /*001c*/ 	.word	index@(triton__0d1d2d3d4de5de)
        /*0020*/ 	.word	0x00000000


	//----- nvinfo : EIATTR_FRAME_SIZE
	.align		4
.L_5:
        /*0024*/ 	.byte	0x04, 0x11
        /*0026*/ 	.short	(.L_7 - .L_6)
	.align		4
.L_6:
        /*0028*/ 	.word	index@(triton__0d1d2d3d4de5de)
        /*002c*/ 	.word	0x00000000
.L_7:


//--------------------- .nv.info.triton__0d1d2d3d4de5de --------------------------
	.section	.nv.info.triton__0d1d2d3d4de5de,"",@"SHT_CUDA_INFO"
	.align	4


	//----- nvinfo : EIATTR_CUDA_API_VERSION
	.align		4
        /*0000*/ 	.byte	0x04, 0x37
        /*0002*/ 	.short	(.L_9 - .L_8)
.L_8:
        /*0004*/ 	.word	0x0000007b


	//----- nvinfo : EIATTR_SW2861232_WAR
	.align		4
.L_9:
        /*0008*/ 	.byte	0x01, 0x35
	.zero		2


	//----- nvinfo : EIATTR_PARAM_CBANK
	.align		4
        /*000c*/ 	.byte	0x04, 0x0a
        /*000e*/ 	.short	(.L_11 - .L_10)
	.align		4
.L_10:
        /*0010*/ 	.word	index@(.nv.constant0.triton__0d1d2d3d4de5de)
        /*0014*/ 	.short	0x0160
        /*0016*/ 	.short	0x0028


	//----- nvinfo : EIATTR_CBANK_PARAM_SIZE
	.align		4
.L_11:
        /*0018*/ 	.byte	0x03, 0x19
        /*001a*/ 	.short	0x0028


	//----- nvinfo : EIATTR_KPARAM_INFO
	.align		4
        /*001c*/ 	.byte	0x04, 0x17
        /*001e*/ 	.short	(.L_13 - .L_12)
.L_12:
        /*0020*/ 	.word	0x00000000
        /*0024*/ 	.short	0x0005
        /*0026*/ 	.short	0x0024
        /*0028*/ 	.byte	0x00, 0xf0, 0x11, 0x00


	//----- nvinfo : EIATTR_KPARAM_INFO
	.align		4
.L_13:
        /*002c*/ 	.byte	0x04, 0x17
        /*002e*/ 	.short	(.L_15 - .L_14)
.L_14:
        /*0030*/ 	.word	0x00000000
        /*0034*/ 	.short	0x0004
        /*0036*/ 	.short	0x0020
        /*0038*/ 	.byte	0x00, 0xf0, 0x11, 0x00


	//----- nvinfo : EIATTR_KPARAM_INFO
	.align		4
.L_15:
        /*003c*/ 	.byte	0x04, 0x17
        /*003e*/ 	.short	(.L_17 - .L_16)
.L_16:
        /*0040*/ 	.word	0x00000000
        /*0044*/ 	.short	0x0003
        /*0046*/ 	.short	0x0018
        /*0048*/ 	.byte	0x00, 0xf0, 0x21, 0x00


	//----- nvinfo : EIATTR_KPARAM_INFO
	.align		4
.L_17:
        /*004c*/ 	.byte	0x04, 0x17
        /*004e*/ 	.short	(.L_19 - .L_18)
.L_18:
        /*0050*/ 	.word	0x00000000
        /*0054*/ 	.short	0x0002
        /*0056*/ 	.short	0x0010
        /*0058*/ 	.byte	0x00, 0xf0, 0x21, 0x00


	//----- nvinfo : EIATTR_KPARAM_INFO
	.align		4
.L_19:
        /*005c*/ 	.byte	0x04, 0x17
        /*005e*/ 	.short	(.L_21 - .L_20)
.L_20:
        /*0060*/ 	.word	0x00000000
        /*0064*/ 	.short	0x0001
        /*0066*/ 	.short	0x0008
        /*0068*/ 	.byte	0x00, 0xf0, 0x21, 0x00


	//----- nvinfo : EIATTR_KPARAM_INFO
	.align		4
.L_21:
        /*006c*/ 	.byte	0x04, 0x17
        /*006e*/ 	.short	(.L_23 - .L_22)
.L_22:
        /*0070*/ 	.word	0x00000000
        /*0074*/ 	.short	0x0000
        /*0076*/ 	.short	0x0000
        /*0078*/ 	.byte	0x00, 0xf0, 0x21, 0x00


	//----- nvinfo : EIATTR_MAXREG_COUNT
	.align		4
.L_23:
        /*007c*/ 	.byte	0x03, 0x1b
        /*007e*/ 	.short	0x00ff


	//----- nvinfo : EIATTR_COOP_GROUP_MASK_REGIDS
	.align		4
        /*0080*/ 	.byte	0x04, 0x29
        /*0082*/ 	.short	(.L_25 - .L_24)


	//   ....[0]....
.L_24:
        /*0084*/ 	.word	0xffffffff


	//   ....[1]....
        /*0088*/ 	.word	0xffffffff


	//   ....[2]....
        /*008c*/ 	.word	0xffffffff


	//   ....[3]....
        /*0090*/ 	.word	0xffffffff


	//   ....[4]....
        /*0094*/ 	.word	0xffffffff


	//   ....[5]....
        /*0098*/ 	.word	0xffffffff


	//   ....[6]....
        /*009c*/ 	.word	0xffffffff


	//----- nvinfo : EIATTR_COOP_GROUP_INSTR_OFFSETS
	.align		4
.L_25:
        /*00a0*/ 	.byte	0x04, 0x28
        /*00a2*/ 	.short	(.L_27 - .L_26)


	//   ....[0]....
.L_26:
        /*00a4*/ 	.word	0x000001a0


	//   ....[1]....
        /*00a8*/ 	.word	0x00000210


	//   ....[2]....
        /*00ac*/ 	.word	0x00000240


	//   ....[3]....
        /*00b0*/ 	.word	0x00000260


	//   ....[4]....
        /*00b4*/ 	.word	0x00000280


	//   ....[5]....
        /*00b8*/ 	.word	0x000002f0


	//   ....[6]....
        /*00bc*/ 	.word	0x00000310


	//----- nvinfo : EIATTR_EXIT_INSTR_OFFSETS
	.align		4
.L_27:
        /*00c0*/ 	.byte	0x04, 0x1c
        /*00c2*/ 	.short	(.L_29 - .L_28)


	//   ....[0]....
.L_28:
        /*00c4*/ 	.word	0x00000590


	//----- nvinfo : EIATTR_MAX_THREADS
	.align		4
.L_29:
        /*00c8*/ 	.byte	0x04, 0x05
        /*00ca*/ 	.short	(.L_31 - .L_30)
.L_30:
        /*00cc*/ 	.word	0x00000080
        /*00d0*/ 	.word	0x00000001
        /*00d4*/ 	.word	0x00000001
.L_31:


//--------------------- .nv.rel.action            --------------------------
	.section	.nv.rel.action,"",@"SHT_CUDA_RELOCINFO"
	.align	8
	.sectionentsize	8
        /*0000*/ 	.byte	0x73, 0x00, 0x00, 0x00, 0x00, 0x00, 0x00, 0x00, 0x00, 0x00, 0x00, 0x11, 0x25, 0x00, 0x05, 0x36


//--------------------- .nv.constant0.triton__0d1d2d3d4de5de --------------------------
	.section	.nv.constant0.triton__0d1d2d3d4de5de,"a",@progbits
	.align	4
.nv.constant0.triton__0d1d2d3d4de5de:
	.zero		392


//--------------------- .text.triton__0d1d2d3d4de5de --------------------------
	.section	.text.triton__0d1d2d3d4de5de,"ax",@progbits
	.sectionflags	@"SHF_BARRIERS=1"
	.sectioninfo	@"SHI_REGISTERS=23"
	.align	128
        .global         triton__0d1d2d3d4de5de
        .type           triton__0d1d2d3d4de5de,@function
        .size           triton__0d1d2d3d4de5de,(.L_x_1 - triton__0d1d2d3d4de5de)
        .other          triton__0d1d2d3d4de5de,@"STO_CUDA_ENTRY STV_DEFAULT"
triton__0d1d2d3d4de5de:
.text.triton__0d1d2d3d4de5de:
[----:B------:R-:W-:-:S02]  /*0000*/  MOV R1, c[0x0][0x28] ;  /* 0x00000a0000017a02 */ /* 0x000fc40000000f00 */
[----:B------:R-:W0:Y:S01]  /*0010*/  S2R R2, SR_TID.X ;  /* 0x0000000000027919 */ /* 0x000e220000002100 */
[----:B------:R-:W-:-:S03]  /*0020*/  ULDC.64 UR4, c[0x0][0x118] ;  /* 0x0000460000047ab9 */ /* 0x000fc60000000a00 */
[----:B------:R-:W1:Y:S01]  /*0030*/  S2R R4, SR_CTAID.X ;  /* 0x0000000000047919 */ /* 0x000e620000002500 */
[----:B0-----:R-:W-:-:S04]  /*0040*/  SHF.L.U32 R0, R2, 0x2, RZ ;  /* 0x0000000202007819 */ /* 0x001fc800000006ff */
[----:B------:R-:W-:Y:S02]  /*0050*/  LOP3.LUT R3, R0, 0x1fc, RZ, 0xc0, !PT ;  /* 0x000001fc00037812 */ /* 0x000fe400078ec0ff */
[----:B------:R-:W-:Y:S02]  /*0060*/  MOV R0, 0x2 ;  /* 0x0000000200007802 */ /* 0x000fe40000000f00 */
[----:B-1----:R-:W-:Y:S02]  /*0070*/  LEA R3, R4, R3, 0x9 ;  /* 0x0000000304037211 */ /* 0x002fe400078e48ff */
[----:B------:R-:W-:-:S03]  /*0080*/  MOV R4, 0x4 ;  /* 0x0000000400047802 */ /* 0x000fc60000000f00 */
[----:B------:R-:W-:-:S06]  /*0090*/  IMAD.WIDE R8, R3, R0, c[0x0][0x160] ;  /* 0x0000580003087625 */ /* 0x000fcc00078e0200 */
[----:B------:R-:W2:Y:S01]  /*00a0*/  LDG.E.64 R8, [R8.64] ;  /* 0x0000000408087981 */ /* 0x000ea2000c1e1b00 */
[----:B------:R-:W-:-:S06]  /*00b0*/  IMAD.WIDE R4, R3, R4, c[0x0][0x168] ;  /* 0x00005a0003047625 */ /* 0x000fcc00078e0204 */
[----:B------:R-:W3:Y:S01]  /*00c0*/  LDG.E.128 R4, [R4.64] ;  /* 0x0000000404047981 */ /* 0x000ee2000c1e1d00 */
[C---:B------:R-:W-:Y:S02]  /*00d0*/  LOP3.LUT P0, RZ, R2.reuse, 0x1f, RZ, 0xc0, !PT ;  /* 0x0000001f02ff7812 */ /* 0x040fe4000780c0ff */
[----:B------:R-:W-:Y:S02]  /*00e0*/  ISETP.GE.AND P1, PT, R2, 0x4, PT ;  /* 0x000000040200780c */ /* 0x000fe40003f26270 */
[C---:B--2---:R-:W-:Y:S02]  /*00f0*/  PRMT R11, R8.reuse, 0x7632, R11 ;  /* 0x00007632080b7816 */ /* 0x044fe4000000000b */
[----:B------:R-:W-:Y:S02]  /*0100*/  PRMT R12, R9, 0x7632, R12 ;  /* 0x00007632090c7816 */ /* 0x000fe4000000000c */
[----:B------:R-:W-:Y:S02]  /*0110*/  SHF.L.U32 R14, R11, 0x10, RZ ;  /* 0x000000100b0e7819 */ /* 0x000fe400000006ff */
[----:B------:R-:W-:-:S02]  /*0120*/  SHF.L.U32 R11, R8, 0x10, RZ ;  /* 0x00000010080b7819 */ /* 0x000fc400000006ff */
[----:B------:R-:W-:Y:S01]  /*0130*/  SHF.L.U32 R13, R9, 0x10, RZ ;  /* 0x00000010090d7819 */ /* 0x000fe200000006ff */
[----:B---3--:R-:W-:Y:S01]  /*0140*/  FMUL R14, R14, R5 ;  /* 0x000000050e0e7220 */ /* 0x008fe20000400000 */
[----:B------:R-:W-:-:S03]  /*0150*/  SHF.L.U32 R12, R12, 0x10, RZ ;  /* 0x000000100c0c7819 */ /* 0x000fc600000006ff */
[----:B------:R-:W-:-:S04]  /*0160*/  FFMA R16, R11, R4, R14 ;  /* 0x000000040b107223 */ /* 0x000fc8000000000e */
[----:B------:R-:W-:-:S04]  /*0170*/  FFMA R9, R13, R6, R16 ;  /* 0x000000060d097223 */ /* 0x000fc80000000010 */
[----:B------:R-:W-:Y:S01]  /*0180*/  FFMA R15, R12, R7, R9 ;  /* 0x000000070c0f7223 */ /* 0x000fe20000000009 */
[----:B------:R-:W-:-:S04]  /*0190*/  IMAD.WIDE R8, R3, R0, c[0x0][0x170] ;  /* 0x00005c0003087625 */ /* 0x000fc800078e0200 */
[----:B------:R-:W0:Y:S04]  /*01a0*/  SHFL.BFLY PT, R16, R15, 0x10, 0x1f ;  /* 0x0e001f000f107f89 */ /* 0x000e2800000e0000 */
[----:B------:R-:W2:Y:S01]  /*01b0*/  LDG.E.64 R8, [R8.64] ;  /* 0x0000000408087981 */ /* 0x000ea2000c1e1b00 */
[----:B------:R-:W-:Y:S01]  /*01c0*/  FMUL R11, R11, R4 ;  /* 0x000000040b0b7220 */ /* 0x000fe20000400000 */
[----:B------:R-:W-:Y:S01]  /*01d0*/  FMUL R13, R13, R6 ;  /* 0x000000060d0d7220 */ /* 0x000fe20000400000 */
[----:B------:R-:W-:Y:S01]  /*01e0*/  FMUL R12, R12, R7 ;  /* 0x000000070c0c7220 */ /* 0x000fe20000400000 */
[----:B0-----:R-:W-:Y:S01]  /*01f0*/  FADD R16, R15, R16 ;  /* 0x000000100f107221 */ /* 0x001fe20000000000 */
[----:B------:R-:W-:-:S04]  /*0200*/  SHF.R.U32.HI R15, RZ, 0x3, R2 ;  /* 0x00000003ff0f7819 */ /* 0x000fc80000011602 */
[----:B------:R-:W0:Y:S01]  /*0210*/  SHFL.BFLY PT, R17, R16, 0x8, 0x1f ;  /* 0x0d001f0010117f89 */ /* 0x000e2200000e0000 */
[----:B------:R-:W-:Y:S01]  /*0220*/  LOP3.LUT R15, R15, 0xc, RZ, 0xc0, !PT ;  /* 0x0000000c0f0f7812 */ /* 0x000fe200078ec0ff */
[----:B0-----:R-:W-:-:S05]  /*0230*/  FADD R17, R16, R17 ;  /* 0x0000001110117221 */ /* 0x001fca0000000000 */
[----:B------:R-:W0:Y:S02]  /*0240*/  SHFL.BFLY PT, R18, R17, 0x4, 0x1f ;  /* 0x0c801f0011127f89 */ /* 0x000e2400000e0000 */
[----:B0-----:R-:W-:-:S05]  /*0250*/  FADD R18, R17, R18 ;  /* 0x0000001211127221 */ /* 0x001fca0000000000 */
[----:B------:R-:W0:Y:S02]  /*0260*/  SHFL.BFLY PT, R19, R18, 0x2, 0x1f ;  /* 0x0c401f0012137f89 */ /* 0x000e2400000e0000 */
[----:B0-----:R-:W-:-:S05]  /*0270*/  FADD R19, R18, R19 ;  /* 0x0000001312137221 */ /* 0x001fca0000000000 */
[----:B------:R-:W0:Y:S02]  /*0280*/  SHFL.BFLY PT, R20, R19, 0x1, 0x1f ;  /* 0x0c201f0013147f89 */ /* 0x000e2400000e0000 */
[----:B0-----:R-:W-:-:S05]  /*0290*/  FADD R20, R19, R20 ;  /* 0x0000001413147221 */ /* 0x001fca0000000000 */
[----:B------:R-:W-:Y:S04]  /*02a0*/  @!P0 STS [R15], R20 ;  /* 0x000000140f008388 */ /* 0x000fe80000000800 */
[----:B------:R-:W-:Y:S06]  /*02b0*/  BAR.SYNC 0x0 ;  /* 0x0000000000007b1d */ /* 0x000fec0000000000 */
[----:B------:R-:W0:Y:S01]  /*02c0*/  @!P1 LDS R10, [R2.X4] ;  /* 0x00000000020a9984 */ /* 0x000e220000004800 */
[----:B------:R-:W-:-:S04]  /*02d0*/  LOP3.LUT P0, RZ, R2, 0x3, RZ, 0xc0, !PT ;  /* 0x0000000302ff7812 */ /* 0x000fc8000780c0ff */
[----:B------:R-:W-:Y:S01]  /*02e0*/  ISETP.LT.AND P0, PT, R2, 0x4, !P0 ;  /* 0x000000040200780c */ /* 0x000fe20004701270 */
[----:B0-----:R-:W0:Y:S02]  /*02f0*/  SHFL.BFLY PT, R17, R10, 0x2, 0x1f ;  /* 0x0c401f000a117f89 */ /* 0x001e2400000e0000 */
[----:B0-----:R-:W-:-:S05]  /*0300*/  FADD R17, R10, R17 ;  /* 0x000000110a117221 */ /* 0x001fca0000000000 */
[----:B------:R-:W0:Y:S02]  /*0310*/  SHFL.BFLY PT, R16, R17, 0x1, 0x1f ;  /* 0x0c201f0011107f89 */ /* 0x000e2400000e0000 */
[----:B0-----:R-:W-:-:S05]  /*0320*/  FADD R19, R17, R16 ;  /* 0x0000001011137221 */ /* 0x001fca0000000000 */
[----:B------:R-:W-:Y:S04]  /*0330*/  @P0 STS [R2.X4], R19 ;  /* 0x0000001302000388 */ /* 0x000fe80000004800 */
[----:B------:R-:W-:Y:S06]  /*0340*/  BAR.SYNC 0x0 ;  /* 0x0000000000007b1d */ /* 0x000fec0000000000 */
[----:B------:R-:W0:Y:S02]  /*0350*/  LDS R15, [RZ] ;  /* 0x00000000ff0f7984 */ /* 0x000e240000000800 */
[----:B0-----:R-:W-:Y:S01]  /*0360*/  FADD R15, RZ, R15 ;  /* 0x0000000fff0f7221 */ /* 0x001fe20000000000 */
[----:B--2---:R-:W-:-:S02]  /*0370*/  PRMT R2, R9, 0x7632, R2 ;  /* 0x0000763209027816 */ /* 0x004fc40000000002 */
[----:B------:R-:W-:Y:S01]  /*0380*/  SHF.L.U32 R9, R9, 0x10, RZ ;  /* 0x0000001009097819 */ /* 0x000fe200000006ff */
[-C--:B------:R-:W-:Y:S01]  /*0390*/  FFMA R11, R4, -R15.reuse, R11 ;  /* 0x8000000f040b7223 */ /* 0x080fe2000000000b */
[C---:B------:R-:W-:Y:S01]  /*03a0*/  PRMT R4, R8.reuse, 0x7632, R4 ;  /* 0x0000763208047816 */ /* 0x040fe20000000004 */
[-C--:B------:R-:W-:Y:S01]  /*03b0*/  FFMA R5, R5, -R15.reuse, R14 ;  /* 0x8000000f05057223 */ /* 0x080fe2000000000e */
[----:B------:R-:W-:Y:S01]  /*03c0*/  SHF.L.U32 R8, R8, 0x10, RZ ;  /* 0x0000001008087819 */ /* 0x000fe200000006ff */
[-C--:B------:R-:W-:Y:S01]  /*03d0*/  FFMA R13, R6, -R15.reuse, R13 ;  /* 0x8000000f060d7223 */ /* 0x080fe2000000000d */
[----:B------:R-:W-:Y:S01]  /*03e0*/  SHF.L.U32 R4, R4, 0x10, RZ ;  /* 0x0000001004047819 */ /* 0x000fe200000006ff */
[----:B------:R-:W-:Y:S01]  /*03f0*/  FFMA R12, R7, -R15, R12 ;  /* 0x8000000f070c7223 */ /* 0x000fe2000000000c */
[----:B------:R-:W-:Y:S01]  /*0400*/  SHF.L.U32 R2, R2, 0x10, RZ ;  /* 0x0000001002027819 */ /* 0x000fe200000006ff */
[----:B------:R-:W-:Y:S01]  /*0410*/  FFMA R8, -R8, R8, 1 ;  /* 0x3f80000008087423 */ /* 0x000fe20000000108 */
[----:B------:R-:W-:Y:S01]  /*0420*/  FFMA R6, -R9, R9, 1 ;  /* 0x3f80000009067423 */ /* 0x000fe20000000109 */
[----:B------:R-:W-:Y:S01]  /*0430*/  FFMA R4, -R4, R4, 1 ;  /* 0x3f80000004047423 */ /* 0x000fe20000000104 */
[----:B------:R-:W-:Y:S01]  /*0440*/  FMUL R11, R11, 50 ;  /* 0x424800000b0b7820 */ /* 0x000fe20000400000 */
[----:B------:R-:W-:Y:S01]  /*0450*/  FFMA R7, -R2, R2, 1 ;  /* 0x3f80000002077423 */ /* 0x000fe20000000102 */
[----:B------:R-:W-:Y:S01]  /*0460*/  FMUL R5, R5, 50 ;  /* 0x4248000005057820 */ /* 0x000fe20000400000 */
[----:B------:R-:W-:Y:S01]  /*0470*/  FMUL R13, R13, 50 ;  /* 0x424800000d0d7820 */ /* 0x000fe20000400000 */
[----:B------:R-:W-:Y:S01]  /*0480*/  FMUL R12, R12, 50 ;  /* 0x424800000c0c7820 */ /* 0x000fe20000400000 */
[----:B------:R-:W-:Y:S01]  /*0490*/  FMUL R8, R11, R8 ;  /* 0x000000080b087220 */ /* 0x000fe20000400000 */
[----:B------:R-:W-:Y:S01]  /*04a0*/  FMUL R4, R5, R4 ;  /* 0x0000000405047220 */ /* 0x000fe20000400000 */
[----:B------:R-:W-:Y:S01]  /*04b0*/  FMUL R6, R13, R6 ;  /* 0x000000060d067220 */ /* 0x000fe20000400000 */
[----:B------:R-:W-:Y:S01]  /*04c0*/  FMUL R7, R12, R7 ;  /* 0x000000070c077220 */ /* 0x000fe20000400000 */
[----:B------:R-:W-:Y:S01]  /*04d0*/  FMUL R8, R8, 0.019999999552965164185 ;  /* 0x3ca3d70a08087820 */ /* 0x000fe20000400000 */
[----:B------:R-:W-:Y:S01]  /*04e0*/  FMUL R4, R4, 0.019999999552965164185 ;  /* 0x3ca3d70a04047820 */ /* 0x000fe20000400000 */
[----:B------:R-:W-:Y:S01]  /*04f0*/  FMUL R6, R6, 0.019999999552965164185 ;  /* 0x3ca3d70a06067820 */ /* 0x000fe20000400000 */
[----:B------:R-:W-:Y:S01]  /*0500*/  FMUL R7, R7, 0.019999999552965164185 ;  /* 0x3ca3d70a07077820 */ /* 0x000fe20000400000 */
[----:B------:R-:W-:Y:S01]  /*0510*/  FMUL R8, R8, 0.0625 ;  /* 0x3d80000008087820 */ /* 0x000fe20000400000 */
[----:B------:R-:W-:Y:S01]  /*0520*/  FMUL R5, R4, 0.0625 ;  /* 0x3d80000004057820 */ /* 0x000fe20000400000 */
[----:B------:R-:W-:Y:S01]  /*0530*/  FMUL R6, R6, 0.0625 ;  /* 0x3d80000006067820 */ /* 0x000fe20000400000 */
[----:B------:R-:W-:Y:S01]  /*0540*/  FMUL R7, R7, 0.0625 ;  /* 0x3d80000007077820 */ /* 0x000fe20000400000 */
[----:B------:R-:W-:-:S02]  /*0550*/  IMAD.WIDE R2, R3, R0, c[0x0][0x178] ;  /* 0x00005e0003027625 */ /* 0x000fc400078e0200 */
[----:B------:R-:W-:Y:S02]  /*0560*/  F2FP.BF16.PACK_AB R8, R5, R8 ;  /* 0x000000080508723e */ /* 0x000fe400000010ff */
[----:B------:R-:W-:-:S05]  /*0570*/  F2FP.BF16.PACK_AB R9, R7, R6 ;  /* 0x000000060709723e */ /* 0x000fca00000010ff */
[----:B------:R-:W-:Y:S01]  /*0580*/  STG.E.64 [R2.64], R8 ;  /* 0x0000000802007986 */ /* 0x000fe2000c101b04 */
[----:B------:R-:W-:Y:S05]  /*0590*/  EXIT ;  /* 0x000000000000794d */ /* 0x000fea0003800000 */
.L_x_0:
[----:B------:R-:W-:-:S00]  /*05a0*/  BRA `(.L_x_0) ;  /* 0xfffffff000007947 */ /* 0x000fc0000383ffff */
[----:B------:R-:W-:-:S00]  /*05b0*/  NOP ;  /* 0x0000000000007918 */ /* 0x000fc00000000000 */
        /* <DEDUP_REMOVED lines=12> */
.L_x_1:


//--------------------- .nv.shared.triton__0d1d2d3d4de5de --------------------------
	.section	.nv.shared.triton__0d1d2d3d4de5de,"aw",@nobits
	.align	16
